//
// Generated by NVIDIA NVVM Compiler
//
// Compiler Build ID: CL-36424714
// Cuda compilation tools, release 13.0, V13.0.88
// Based on NVVM 20.0.0
//

.version 9.0
.target sm_100
.address_size 64

	// .globl	_Z8mm_tiledPKfS0_Pf
// _ZZ8mm_tiledPKfS0_PfE2sA has been demoted
// _ZZ8mm_tiledPKfS0_PfE2sB has been demoted

.visible .entry _Z8mm_tiledPKfS0_Pf(
	.param .u64 .ptr .align 1 _Z8mm_tiledPKfS0_Pf_param_0,
	.param .u64 .ptr .align 1 _Z8mm_tiledPKfS0_Pf_param_1,
	.param .u64 .ptr .align 1 _Z8mm_tiledPKfS0_Pf_param_2
)
{
	.reg .pred 	%p<2>;
	.reg .b32 	%r<32>;
	.reg .b32 	%f<104>;
	.reg .b64 	%rd<25>;
	// demoted variable
	.shared .align 4 .b8 _ZZ8mm_tiledPKfS0_PfE2sA[1024];
	// demoted variable
	.shared .align 4 .b8 _ZZ8mm_tiledPKfS0_PfE2sB[1024];
	ld.param.u64 	%rd9, [_Z8mm_tiledPKfS0_Pf_param_0];
	cvta.to.global.u64 	%rd10, %rd9;
	mov.u32 	%r13, %ctaid.y;
	mov.u32 	%r14, %tid.y;
	mov.u32 	%r15, %ctaid.x;
	shl.b32 	%r16, %r15, 4;
	mov.u32 	%r17, %tid.x;
	add.s32 	%r1, %r16, %r17;
	shl.b32 	%r18, %r13, 13;
	shl.b32 	%r19, %r14, 9;
	add.s32 	%r2, %r18, %r19;
	add.s32 	%r20, %r17, %r2;
	shl.b32 	%r21, %r14, 6;
	mov.u32 	%r22, _ZZ8mm_tiledPKfS0_PfE2sA;
	add.s32 	%r3, %r22, %r21;
	shl.b32 	%r23, %r17, 2;
	add.s32 	%r4, %r3, %r23;
	mov.u32 	%r24, _ZZ8mm_tiledPKfS0_PfE2sB;
	add.s32 	%r6, %r24, %r23;
	add.s32 	%r5, %r6, %r21;
	add.s32 	%r25, %r17, %r19;
	add.s32 	%r30, %r25, %r16;
	add.s32 	%r26, %r25, %r18;
	add.s32 	%r27, %r26, 16;
	mul.wide.u32 	%rd11, %r27, 4;
	add.s64 	%rd24, %rd10, %rd11;
	mul.wide.u32 	%rd12, %r20, 4;
	add.s64 	%rd23, %rd10, %rd12;
	mov.f32 	%f103, 0f00000000;
	mov.b32 	%r31, 8192;
$L__BB0_1:
	ld.param.u64 	%rd21, [_Z8mm_tiledPKfS0_Pf_param_1];
	ld.global.f32 	%f4, [%rd23];
	st.shared.f32 	[%r4], %f4;
	add.s32 	%r28, %r30, 8192;
	cvta.to.global.u64 	%rd13, %rd21;
	mul.wide.u32 	%rd14, %r30, 4;
	add.s64 	%rd15, %rd13, %rd14;
	ld.global.f32 	%f5, [%rd15];
	st.shared.f32 	[%r5], %f5;
	bar.sync 	0;
	ld.shared.f32 	%f6, [%r3];
	ld.shared.f32 	%f7, [%r6];
	fma.rn.f32 	%f8, %f6, %f7, %f103;
	ld.shared.f32 	%f9, [%r3+4];
	ld.shared.f32 	%f10, [%r6+64];
	fma.rn.f32 	%f11, %f9, %f10, %f8;
	ld.shared.f32 	%f12, [%r3+8];
	ld.shared.f32 	%f13, [%r6+128];
	fma.rn.f32 	%f14, %f12, %f13, %f11;
	ld.shared.f32 	%f15, [%r3+12];
	ld.shared.f32 	%f16, [%r6+192];
	fma.rn.f32 	%f17, %f15, %f16, %f14;
	ld.shared.f32 	%f18, [%r3+16];
	ld.shared.f32 	%f19, [%r6+256];
	fma.rn.f32 	%f20, %f18, %f19, %f17;
	ld.shared.f32 	%f21, [%r3+20];
	ld.shared.f32 	%f22, [%r6+320];
	fma.rn.f32 	%f23, %f21, %f22, %f20;
	ld.shared.f32 	%f24, [%r3+24];
	ld.shared.f32 	%f25, [%r6+384];
	fma.rn.f32 	%f26, %f24, %f25, %f23;
	ld.shared.f32 	%f27, [%r3+28];
	ld.shared.f32 	%f28, [%r6+448];
	fma.rn.f32 	%f29, %f27, %f28, %f26;
	ld.shared.f32 	%f30, [%r3+32];
	ld.shared.f32 	%f31, [%r6+512];
	fma.rn.f32 	%f32, %f30, %f31, %f29;
	ld.shared.f32 	%f33, [%r3+36];
	ld.shared.f32 	%f34, [%r6+576];
	fma.rn.f32 	%f35, %f33, %f34, %f32;
	ld.shared.f32 	%f36, [%r3+40];
	ld.shared.f32 	%f37, [%r6+640];
	fma.rn.f32 	%f38, %f36, %f37, %f35;
	ld.shared.f32 	%f39, [%r3+44];
	ld.shared.f32 	%f40, [%r6+704];
	fma.rn.f32 	%f41, %f39, %f40, %f38;
	ld.shared.f32 	%f42, [%r3+48];
	ld.shared.f32 	%f43, [%r6+768];
	fma.rn.f32 	%f44, %f42, %f43, %f41;
	ld.shared.f32 	%f45, [%r3+52];
	ld.shared.f32 	%f46, [%r6+832];
	fma.rn.f32 	%f47, %f45, %f46, %f44;
	ld.shared.f32 	%f48, [%r3+56];
	ld.shared.f32 	%f49, [%r6+896];
	fma.rn.f32 	%f50, %f48, %f49, %f47;
	ld.shared.f32 	%f51, [%r3+60];
	ld.shared.f32 	%f52, [%r6+960];
	fma.rn.f32 	%f53, %f51, %f52, %f50;
	bar.sync 	0;
	ld.global.f32 	%f54, [%rd24];
	st.shared.f32 	[%r4], %f54;
	mul.wide.u32 	%rd16, %r28, 4;
	add.s64 	%rd17, %rd13, %rd16;
	ld.global.f32 	%f55, [%rd17];
	st.shared.f32 	[%r5], %f55;
	bar.sync 	0;
	ld.shared.f32 	%f56, [%r3];
	ld.shared.f32 	%f57, [%r6];
	fma.rn.f32 	%f58, %f56, %f57, %f53;
	ld.shared.f32 	%f59, [%r3+4];
	ld.shared.f32 	%f60, [%r6+64];
	fma.rn.f32 	%f61, %f59, %f60, %f58;
	ld.shared.f32 	%f62, [%r3+8];
	ld.shared.f32 	%f63, [%r6+128];
	fma.rn.f32 	%f64, %f62, %f63, %f61;
	ld.shared.f32 	%f65, [%r3+12];
	ld.shared.f32 	%f66, [%r6+192];
	fma.rn.f32 	%f67, %f65, %f66, %f64;
	ld.shared.f32 	%f68, [%r3+16];
	ld.shared.f32 	%f69, [%r6+256];
	fma.rn.f32 	%f70, %f68, %f69, %f67;
	ld.shared.f32 	%f71, [%r3+20];
	ld.shared.f32 	%f72, [%r6+320];
	fma.rn.f32 	%f73, %f71, %f72, %f70;
	ld.shared.f32 	%f74, [%r3+24];
	ld.shared.f32 	%f75, [%r6+384];
	fma.rn.f32 	%f76, %f74, %f75, %f73;
	ld.shared.f32 	%f77, [%r3+28];
	ld.shared.f32 	%f78, [%r6+448];
	fma.rn.f32 	%f79, %f77, %f78, %f76;
	ld.shared.f32 	%f80, [%r3+32];
	ld.shared.f32 	%f81, [%r6+512];
	fma.rn.f32 	%f82, %f80, %f81, %f79;
	ld.shared.f32 	%f83, [%r3+36];
	ld.shared.f32 	%f84, [%r6+576];
	fma.rn.f32 	%f85, %f83, %f84, %f82;
	ld.shared.f32 	%f86, [%r3+40];
	ld.shared.f32 	%f87, [%r6+640];
	fma.rn.f32 	%f88, %f86, %f87, %f85;
	ld.shared.f32 	%f89, [%r3+44];
	ld.shared.f32 	%f90, [%r6+704];
	fma.rn.f32 	%f91, %f89, %f90, %f88;
	ld.shared.f32 	%f92, [%r3+48];
	ld.shared.f32 	%f93, [%r6+768];
	fma.rn.f32 	%f94, %f92, %f93, %f91;
	ld.shared.f32 	%f95, [%r3+52];
	ld.shared.f32 	%f96, [%r6+832];
	fma.rn.f32 	%f97, %f95, %f96, %f94;
	ld.shared.f32 	%f98, [%r3+56];
	ld.shared.f32 	%f99, [%r6+896];
	fma.rn.f32 	%f100, %f98, %f99, %f97;
	ld.shared.f32 	%f101, [%r3+60];
	ld.shared.f32 	%f102, [%r6+960];
	fma.rn.f32 	%f103, %f101, %f102, %f100;
	bar.sync 	0;
	add.s32 	%r31, %r31, 16384;
	add.s32 	%r30, %r30, 16384;
	add.s64 	%rd24, %rd24, 128;
	add.s64 	%rd23, %rd23, 128;
	setp.ne.s32 	%p1, %r31, 270336;
	@%p1 bra 	$L__BB0_1;
	ld.param.u64 	%rd22, [_Z8mm_tiledPKfS0_Pf_param_2];
	cvta.to.global.u64 	%rd18, %rd22;
	add.s32 	%r29, %r2, %r1;
	mul.wide.s32 	%rd19, %r29, 4;
	add.s64 	%rd20, %rd18, %rd19;
	st.global.f32 	[%rd20], %f103;
	ret;

}


// ===== COMPILED SASS (sm_100) =====

	.target	sm_100

	.elftype	@"ET_EXEC"


//--------------------- .note.nv.tkinfo           --------------------------
	.section	.note.nv.tkinfo,"",@"SHT_NOTE"
	.sectionflags	@"SHF_NOTE_NV_TKINFO"
	.tkinfo
        /*0018*/ 	.word	0x00000002
        /*0030*/ 	.string	""
        /*0030*/ 	.string	"ptxas"
        /*0030*/ 	.string	"Cuda compilation tools, release 13.0, V13.0.88"
        /*0030*/ 	.string	"Build cuda_13.0.r13.0/compiler.36424714_0"
        /*0030*/ 	.string	"-arch sm_100 -m 64 "



//--------------------- .note.nv.cuinfo           --------------------------
	.section	.note.nv.cuinfo,"",@"SHT_NOTE"
	.sectionflags	@"SHF_NOTE_NV_CUINFO"
        /*0018*/ 	.short	0x0002
        /*001a*/ 	.short	0x0064
        /*001c*/ 	.short	0x0082
	.zero		2


//--------------------- .nv.info                  --------------------------
	.section	.nv.info,"",@"SHT_CUDA_INFO"
	.align	4


	//----- nvinfo : EIATTR_REGCOUNT
	.align		4
        /*0000*/ 	.byte	0x04, 0x2f
        /*0002*/ 	.short	(.L_1 - .L_0)
	.align		4
.L_0:
        /*0004*/ 	.word	index@(_Z8mm_tiledPKfS0_Pf)
        /*0008*/ 	.word	0x00000020


	//----- nvinfo : EIATTR_FRAME_SIZE
	.align		4
.L_1:
        /*000c*/ 	.byte	0x04, 0x11
        /*000e*/ 	.short	(.L_3 - .L_2)
	.align		4
.L_2:
        /*0010*/ 	.word	index@(_Z8mm_tiledPKfS0_Pf)
        /*0014*/ 	.word	0x00000000


	//----- nvinfo : EIATTR_MIN_STACK_SIZE
	.align		4
.L_3:
        /*0018*/ 	.byte	0x04, 0x12
        /*001a*/ 	.short	(.L_5 - .L_4)
	.align		4
.L_4:
        /*001c*/ 	.word	index@(_Z8mm_tiledPKfS0_Pf)
        /*0020*/ 	.word	0x00000000
.L_5:


//--------------------- .nv.compat                --------------------------
	.section	.nv.compat,"",@"SHT_CUDA_COMPAT_INFO"
	.align	4
        /*0000*/ 	.byte	0x02, 0x09, 0x00, 0x00, 0x02, 0x02, 0x01, 0x00, 0x02, 0x05, 0x05, 0x00, 0x03, 0x07, 0x01, 0x01
        /*0010*/ 	.byte	0x02, 0x03, 0x00, 0x00, 0x02, 0x06, 0x01, 0x00, 0x04, 0x0b, 0x08, 0x00, 0x09, 0x00, 0x00, 0x00
        /*0020*/ 	.byte	0x00, 0x00, 0x00, 0x00


//--------------------- .nv.info._Z8mm_tiledPKfS0_Pf --------------------------
	.section	.nv.info._Z8mm_tiledPKfS0_Pf,"",@"SHT_CUDA_INFO"
	.sectionflags	@""
	.align	4


	//----- nvinfo : EIATTR_CUDA_API_VERSION
	.align		4
        /*0000*/ 	.byte	0x04, 0x37
        /*0002*/ 	.short	(.L_7 - .L_6)
.L_6:
        /*0004*/ 	.word	0x00000082


	//----- nvinfo : EIATTR_KPARAM_INFO
	.align		4
.L_7:
        /*0008*/ 	.byte	0x04, 0x17
        /*000a*/ 	.short	(.L_9 - .L_8)
.L_8:
        /*000c*/ 	.word	0x00000000
        /*0010*/ 	.short	0x0002
        /*0012*/ 	.short	0x0010
        /*0014*/ 	.byte	0x00, 0xf5, 0x21, 0x00


	//----- nvinfo : EIATTR_KPARAM_INFO
	.align		4
.L_9:
        /*0018*/ 	.byte	0x04, 0x17
        /*001a*/ 	.short	(.L_11 - .L_10)
.L_10:
        /*001c*/ 	.word	0x00000000
        /*0020*/ 	.short	0x0001
        /*0022*/ 	.short	0x0008
        /*0024*/ 	.byte	0x00, 0xf5, 0x21, 0x00


	//----- nvinfo : EIATTR_KPARAM_INFO
	.align		4
.L_11:
        /*0028*/ 	.byte	0x04, 0x17
        /*002a*/ 	.short	(.L_13 - .L_12)
.L_12:
        /*002c*/ 	.word	0x00000000
        /*0030*/ 	.short	0x0000
        /*0032*/ 	.short	0x0000
        /*0034*/ 	.byte	0x00, 0xf5, 0x21, 0x00


	//----- nvinfo : EIATTR_SPARSE_MMA_MASK
	.align		4
.L_13:
        /*0038*/ 	.byte	0x03, 0x50
        /*003a*/ 	.short	0x0000


	//----- nvinfo : EIATTR_MAXREG_COUNT
	.align		4
        /*003c*/ 	.byte	0x03, 0x1b
        /*003e*/ 	.short	0x00ff


	//----- nvinfo : EIATTR_NUM_BARRIERS
	.align		4
        /*0040*/ 	.byte	0x02, 0x4c
        /*0042*/ 	.byte	0x01
	.zero		1


	//----- nvinfo : EIATTR_MERCURY_ISA_VERSION
	.align		4
        /*0044*/ 	.byte	0x03, 0x5f
        /*0046*/ 	.short	0x0101


	//----- nvinfo : EIATTR_VRC_CTA_INIT_COUNT
	.align		4
        /*0048*/ 	.byte	0x02, 0x4a
	.zero		1
	.zero		1


	//----- nvinfo : EIATTR_EXIT_INSTR_OFFSETS
	.align		4
        /*004c*/ 	.byte	0x04, 0x1c
        /*004e*/ 	.short	(.L_15 - .L_14)


	//   ....[0]....
.L_14:
        /*0050*/ 	.word	0x00000870


	//----- nvinfo : EIATTR_CBANK_PARAM_SIZE
	.align		4
.L_15:
        /*0054*/ 	.byte	0x03, 0x19
        /*0056*/ 	.short	0x0018


	//----- nvinfo : EIATTR_PARAM_CBANK
	.align		4
        /*0058*/ 	.byte	0x04, 0x0a
        /*005a*/ 	.short	(.L_17 - .L_16)
	.align		4
.L_16:
        /*005c*/ 	.word	index@(.nv.constant0._Z8mm_tiledPKfS0_Pf)
        /*0060*/ 	.short	0x0380
        /*0062*/ 	.short	0x0018


	//----- nvinfo : EIATTR_SW_WAR
	.align		4
.L_17:
        /*0064*/ 	.byte	0x04, 0x36
        /*0066*/ 	.short	(.L_19 - .L_18)
.L_18:
        /*0068*/ 	.word	0x00000008
.L_19:


//--------------------- .nv.callgraph             --------------------------
	.section	.nv.callgraph,"",@"SHT_CUDA_CALLGRAPH"
	.align	4
	.sectionentsize	8
	.align		4
        /*0000*/ 	.word	0x00000000
	.align		4
        /*0004*/ 	.word	0xffffffff
	.align		4
        /*0008*/ 	.word	0x00000000
	.align		4
        /*000c*/ 	.word	0xfffffffe
	.align		4
        /*0010*/ 	.word	0x00000000
	.align		4
        /*0014*/ 	.word	0xfffffffd
	.align		4
        /*0018*/ 	.word	0x00000000
	.align		4
        /*001c*/ 	.word	0xfffffffc


//--------------------- .text._Z8mm_tiledPKfS0_Pf --------------------------
	.section	.text._Z8mm_tiledPKfS0_Pf,"ax",@progbits
	.align	128
        .global         _Z8mm_tiledPKfS0_Pf
        .type           _Z8mm_tiledPKfS0_Pf,@function
        .size           _Z8mm_tiledPKfS0_Pf,(.L_x_2 - _Z8mm_tiledPKfS0_Pf)
        .other          _Z8mm_tiledPKfS0_Pf,@"STO_CUDA_ENTRY STV_DEFAULT"
_Z8mm_tiledPKfS0_Pf:
.text._Z8mm_tiledPKfS0_Pf:
[----:B------:R-:W-:Y:S01]  /*0000*/  LDC R1, c[0x0][0x37c] ;  /* 0x0000df00ff017b82 */ /* 0x000fe20000000800 */
[----:B------:R-:W0:Y:S07]  /*0010*/  S2R R8, SR_TID.Y ;  /* 0x0000000000087919 */ /* 0x000e2e0000002200 */
[----:B------:R-:W1:Y:S01]  /*0020*/  LDC.64 R6, c[0x0][0x380] ;  /* 0x0000e000ff067b82 */ /* 0x000e620000000a00 */
[----:B------:R-:W-:Y:S01]  /*0030*/  UMOV UR4, 0x400 ;  /* 0x0000040000047882 */ /* 0x000fe20000000000 */
[----:B------:R-:W-:Y:S01]  /*0040*/  HFMA2 R23, -RZ, RZ, 0, 0 ;  /* 0x00000000ff177431 */ /* 0x000fe200000001ff */
[----:B------:R-:W2:Y:S01]  /*0050*/  S2R R16, SR_TID.X ;  /* 0x0000000000107919 */ /* 0x000ea20000002100 */
[----:B------:R-:W-:Y:S01]  /*0060*/  UIADD3 UR5, UPT, UPT, UR4, 0x400, URZ ;  /* 0x0000040004057890 */ /* 0x000fe2000fffe0ff */
[----:B------:R-:W3:Y:S01]  /*0070*/  LDCU.64 UR8, c[0x0][0x358] ;  /* 0x00006b00ff0877ac */ /* 0x000ee20008000a00 */
[----:B------:R-:W4:Y:S02]  /*0080*/  S2R R3, SR_CTAID.Y ;  /* 0x0000000000037919 */ /* 0x000f240000002600 */
[----:B------:R-:W5:Y:S01]  /*0090*/  S2UR UR6, SR_CgaCtaId ;  /* 0x00000000000679c3 */ /* 0x000f620000008800 */
[----:B------:R-:W3:Y:S07]  /*00a0*/  S2R R19, SR_CTAID.X ;  /* 0x0000000000137919 */ /* 0x000eee0000002500 */
[----:B------:R-:W1:Y:S01]  /*00b0*/  LDC.64 R20, c[0x0][0x388] ;  /* 0x0000e200ff147b82 */ /* 0x000e620000000a00 */
[----:B0-----:R-:W-:Y:S01]  /*00c0*/  SHF.L.U32 R18, R8, 0x9, RZ ;  /* 0x0000000908127819 */ /* 0x001fe200000006ff */
[----:B-----5:R-:W-:-:S02]  /*00d0*/  ULEA UR4, UR6, UR4, 0x18 ;  /* 0x0000000406047291 */ /* 0x020fc4000f8ec0ff */
[----:B------:R-:W-:Y:S01]  /*00e0*/  ULEA UR5, UR6, UR5, 0x18 ;  /* 0x0000000506057291 */ /* 0x000fe2000f8ec0ff */
[----:B--2---:R-:W-:-:S03]  /*00f0*/  IADD3 R4, PT, PT, R18, R16, RZ ;  /* 0x0000001012047210 */ /* 0x004fc60007ffe0ff */
[----:B------:R-:W-:Y:S01]  /*0100*/  LEA R17, R8, UR4, 0x6 ;  /* 0x0000000408117c11 */ /* 0x000fe2000f8e30ff */
[----:B------:R-:W-:Y:S01]  /*0110*/  UMOV UR4, 0x2000 ;  /* 0x0000200000047882 */ /* 0x000fe20000000000 */
[C---:B----4-:R-:W-:Y:S02]  /*0120*/  LEA R18, R3.reuse, R18, 0xd ;  /* 0x0000001203127211 */ /* 0x050fe400078e68ff */
[----:B------:R-:W-:Y:S02]  /*0130*/  LEA R0, R3, R4, 0xd ;  /* 0x0000000403007211 */ /* 0x000fe400078e68ff */
[----:B------:R-:W-:Y:S02]  /*0140*/  IADD3 R3, PT, PT, R18, R16, RZ ;  /* 0x0000001012037210 */ /* 0x000fe40007ffe0ff */
[----:B------:R-:W-:Y:S02]  /*0150*/  IADD3 R5, PT, PT, R0, 0x10, RZ ;  /* 0x0000001000057810 */ /* 0x000fe40007ffe0ff */
[----:B---3--:R-:W-:Y:S01]  /*0160*/  LEA R4, R19, R4, 0x4 ;  /* 0x0000000413047211 */ /* 0x008fe200078e20ff */
[----:B-1----:R-:W-:Y:S01]  /*0170*/  IMAD.WIDE.U32 R2, R3, 0x4, R6 ;  /* 0x0000000403027825 */ /* 0x002fe200078e0006 */
[----:B------:R-:W-:-:S03]  /*0180*/  LEA R19, R19, R16, 0x4 ;  /* 0x0000001013137211 */ /* 0x000fc600078e20ff */
[----:B------:R-:W-:Y:S01]  /*0190*/  IMAD.WIDE.U32 R6, R5, 0x4, R6 ;  /* 0x0000000405067825 */ /* 0x000fe200078e0006 */
[----:B------:R-:W-:-:S04]  /*01a0*/  MOV R5, R3 ;  /* 0x0000000300057202 */ /* 0x000fc80000000f00 */
[----:B------:R-:W-:Y:S02]  /*01b0*/  MOV R3, R7 ;  /* 0x0000000700037202 */ /* 0x000fe40000000f00 */
[C---:B------:R-:W-:Y:S02]  /*01c0*/  LEA R7, R16.reuse, UR5, 0x2 ;  /* 0x0000000510077c11 */ /* 0x040fe4000f8e10ff */
[----:B------:R-:W-:Y:S02]  /*01d0*/  MOV R0, R6 ;  /* 0x0000000600007202 */ /* 0x000fe40000000f00 */
[----:B------:R-:W-:Y:S02]  /*01e0*/  LEA R16, R16, R17, 0x2 ;  /* 0x0000001110107211 */ /* 0x000fe400078e10ff */
[----:B------:R-:W-:-:S07]  /*01f0*/  LEA R6, R8, R7, 0x6 ;  /* 0x0000000708067211 */ /* 0x000fce00078e30ff */
.L_x_0:
[----:B------:R-:W-:Y:S01]  /*0200*/  MOV R10, R2 ;  /* 0x00000002000a7202 */ /* 0x000fe20000000f00 */
[----:B------:R-:W-:Y:S01]  /*0210*/  IMAD.WIDE.U32 R8, R4, 0x4, R20 ;  /* 0x0000000404087825 */ /* 0x000fe200078e0014 */
[----:B------:R-:W-:-:S04]  /*0220*/  MOV R11, R5 ;  /* 0x00000005000b7202 */ /* 0x000fc80000000f00 */
[----:B------:R-:W2:Y:S04]  /*0230*/  LDG.E R26, desc[UR8][R8.64] ;  /* 0x00000008081a7981 */ /* 0x000ea8000c1e1900 */
[----:B------:R-:W3:Y:S04]  /*0240*/  LDG.E R29, desc[UR8][R10.64] ;  /* 0x000000080a1d7981 */ /* 0x000ee8000c1e1900 */
[----:B---3--:R-:W-:Y:S04]  /*0250*/  STS [R16], R29 ;  /* 0x0000001d10007388 */ /* 0x008fe80000000800 */
[----:B--2---:R-:W-:Y:S01]  /*0260*/  STS [R6], R26 ;  /* 0x0000001a06007388 */ /* 0x004fe20000000800 */
[----:B------:R-:W-:Y:S06]  /*0270*/  BAR.SYNC.DEFER_BLOCKING 0x0 ;  /* 0x0000000000007b1d */ /* 0x000fec0000010000 */
[----:B------:R-:W-:Y:S04]  /*0280*/  LDS R22, [R7] ;  /* 0x0000000007167984 */ /* 0x000fe80000000800 */
[----:B------:R-:W0:Y:S04]  /*0290*/  LDS.128 R12, [R17] ;  /* 0x00000000110c7984 */ /* 0x000e280000000c00 */
[----:B------:R-:W1:Y:S04]  /*02a0*/  LDS R28, [R7+0x40] ;  /* 0x00004000071c7984 */ /* 0x000e680000000800 */
[----:B------:R-:W2:Y:S04]  /*02b0*/  LDS R25, [R7+0x80] ;  /* 0x0000800007197984 */ /* 0x000ea80000000800 */
[----:B------:R-:W3:Y:S04]  /*02c0*/  LDS R24, [R7+0xc0] ;  /* 0x0000c00007187984 */ /* 0x000ee80000000800 */
[----:B------:R-:W-:Y:S04]  /*02d0*/  LDS R27, [R7+0x100] ;  /* 0x00010000071b7984 */ /* 0x000fe80000000800 */
[----:B------:R-:W4:Y:S04]  /*02e0*/  LDS.128 R8, [R17+0x10] ;  /* 0x0000100011087984 */ /* 0x000f280000000c00 */
[----:B------:R-:W-:Y:S01]  /*02f0*/  LDS R26, [R7+0x3c0] ;  /* 0x0003c000071a7984 */ /* 0x000fe20000000800 */
[----:B0-----:R-:W-:-:S03]  /*0300*/  FFMA R12, R12, R22, R23 ;  /* 0x000000160c0c7223 */ /* 0x001fc60000000017 */
[----:B------:R-:W0:Y:S01]  /*0310*/  LDS R22, [R7+0x140] ;  /* 0x0001400007167984 */ /* 0x000e220000000800 */
[----:B-1----:R-:W-:-:S03]  /*0320*/  FFMA R12, R28, R13, R12 ;  /* 0x0000000d1c0c7223 */ /* 0x002fc6000000000c */
[----:B------:R-:W1:Y:S01]  /*0330*/  LDS R23, [R7+0x180] ;  /* 0x0001800007177984 */ /* 0x000e620000000800 */
[----:B--2---:R-:W-:-:S03]  /*0340*/  FFMA R25, R25, R14, R12 ;  /* 0x0000000e19197223 */ /* 0x004fc6000000000c */
[----:B------:R-:W-:Y:S01]  /*0350*/  LDS R28, [R7+0x340] ;  /* 0x00034000071c7984 */ /* 0x000fe20000000800 */
[----:B---3--:R-:W-:-:S03]  /*0360*/  FFMA R15, R24, R15, R25 ;  /* 0x0000000f180f7223 */ /* 0x008fc60000000019 */
[----:B------:R-:W2:Y:S04]  /*0370*/  LDS R24, [R7+0x1c0] ;  /* 0x0001c00007187984 */ /* 0x000ea80000000800 */
[----:B------:R-:W-:Y:S01]  /*0380*/  LDS R25, [R7+0x200] ;  /* 0x0002000007197984 */ /* 0x000fe20000000800 */
[----:B----4-:R-:W-:-:S03]  /*0390*/  FFMA R27, R8, R27, R15 ;  /* 0x0000001b081b7223 */ /* 0x010fc6000000000f */
[----:B------:R-:W3:Y:S04]  /*03a0*/  LDS.128 R12, [R17+0x20] ;  /* 0x00002000110c7984 */ /* 0x000ee80000000c00 */
[----:B------:R-:W-:Y:S01]  /*03b0*/  LDS R8, [R7+0x2c0] ;  /* 0x0002c00007087984 */ /* 0x000fe20000000800 */
[----:B0-----:R-:W-:-:S03]  /*03c0*/  FFMA R22, R22, R9, R27 ;  /* 0x0000000916167223 */ /* 0x001fc6000000001b */
[----:B------:R-:W0:Y:S04]  /*03d0*/  LDS R27, [R7+0x240] ;  /* 0x00024000071b7984 */ /* 0x000e280000000800 */
[----:B------:R-:W4:Y:S01]  /*03e0*/  LDS R9, [R7+0x280] ;  /* 0x0002800007097984 */ /* 0x000f220000000800 */
[----:B-1----:R-:W-:-:S04]  /*03f0*/  FFMA R23, R23, R10, R22 ;  /* 0x0000000a17177223 */ /* 0x002fc80000000016 */
[----:B--2---:R-:W-:-:S04]  /*0400*/  FFMA R11, R24, R11, R23 ;  /* 0x0000000b180b7223 */ /* 0x004fc80000000017 */
[----:B---3--:R-:W-:-:S04]  /*0410*/  FFMA R12, R12, R25, R11 ;  /* 0x000000190c0c7223 */ /* 0x008fc8000000000b */
[----:B0-----:R-:W-:Y:S02]  /*0420*/  FFMA R12, R27, R13, R12 ;  /* 0x0000000d1b0c7223 */ /* 0x001fe4000000000c */
[----:B------:R-:W-:Y:S02]  /*0430*/  LDS R13, [R7+0x300] ;  /* 0x00030000070d7984 */ /* 0x000fe40000000800 */
[----:B----4-:R-:W-:Y:S02]  /*0440*/  FFMA R9, R9, R14, R12 ;  /* 0x0000000e09097223 */ /* 0x010fe4000000000c */
[----:B------:R-:W-:Y:S02]  /*0450*/  LDS R27, [R7+0x380] ;  /* 0x00038000071b7984 */ /* 0x000fe40000000800 */
[----:B------:R-:W-:Y:S02]  /*0460*/  FFMA R15, R8, R15, R9 ;  /* 0x0000000f080f7223 */ /* 0x000fe40000000009 */
[----:B------:R-:W0:Y:S01]  /*0470*/  LDS.128 R8, [R17+0x30] ;  /* 0x0000300011087984 */ /* 0x000e220000000c00 */
[----:B------:R-:W-:-:S02]  /*0480*/  IADD3 R23, PT, PT, R4, 0x2000, RZ ;  /* 0x0000200004177810 */ /* 0x000fc40007ffe0ff */
[----:B------:R-:W-:Y:S02]  /*0490*/  MOV R24, R0 ;  /* 0x0000000000187202 */ /* 0x000fe40000000f00 */
[----:B------:R-:W-:Y:S01]  /*04a0*/  MOV R25, R3 ;  /* 0x0000000300197202 */ /* 0x000fe20000000f00 */
[----:B------:R-:W-:Y:S01]  /*04b0*/  BAR.SYNC.DEFER_BLOCKING 0x0 ;  /* 0x0000000000007b1d */ /* 0x000fe20000010000 */
[----:B------:R-:W-:-:S05]  /*04c0*/  IMAD.WIDE.U32 R22, R23, 0x4, R20 ;  /* 0x0000000417167825 */ /* 0x000fca00078e0014 */
[----:B------:R-:W2:Y:S04]  /*04d0*/  LDG.E R24, desc[UR8][R24.64] ;  /* 0x0000000818187981 */ /* 0x000ea8000c1e1900 */
[----:B------:R-:W3:Y:S01]  /*04e0*/  LDG.E R23, desc[UR8][R22.64] ;  /* 0x0000000816177981 */ /* 0x000ee2000c1e1900 */
[----:B0-----:R-:W-:-:S04]  /*04f0*/  FFMA R8, R8, R13, R15 ;  /* 0x0000000d08087223 */ /* 0x001fc8000000000f */
[----:B------:R-:W-:-:S04]  /*0500*/  FFMA R8, R28, R9, R8 ;  /* 0x000000091c087223 */ /* 0x000fc80000000008 */
[----:B------:R-:W-:-:S04]  /*0510*/  FFMA R27, R27, R10, R8 ;  /* 0x0000000a1b1b7223 */ /* 0x000fc80000000008 */
[----:B------:R-:W-:Y:S01]  /*0520*/  FFMA R11, R26, R11, R27 ;  /* 0x0000000b1a0b7223 */ /* 0x000fe2000000001b */
[----:B------:R-:W-:-:S04]  /*0530*/  UIADD3 UR4, UPT, UPT, UR4, 0x4000, URZ ;  /* 0x0000400004047890 */ /* 0x000fc8000fffe0ff */
[----:B------:R-:W-:Y:S01]  /*0540*/  UISETP.NE.AND UP0, UPT, UR4, 0x42000, UPT ;  /* 0x000420000400788c */ /* 0x000fe2000bf05270 */
[----:B------:R-:W-:Y:S02]  /*0550*/  IADD3 R2, P1, PT, R2, 0x80, RZ ;  /* 0x0000008002027810 */ /* 0x000fe40007f3e0ff */
[----:B------:R-:W-:Y:S02]  /*0560*/  IADD3 R0, P0, PT, R0, 0x80, RZ ;  /* 0x0000008000007810 */ /* 0x000fe40007f1e0ff */
[----:B------:R-:W-:Y:S02]  /*0570*/  IADD3 R4, PT, PT, R4, 0x4000, RZ ;  /* 0x0000400004047810 */ /* 0x000fe40007ffe0ff */
[----:B------:R-:W-:Y:S02]  /*0580*/  IADD3.X R5, PT, PT, RZ, R5, RZ, P1, !PT ;  /* 0x00000005ff057210 */ /* 0x000fe40000ffe4ff */
[----:B------:R-:W-:Y:S01]  /*0590*/  IADD3.X R3, PT, PT, RZ, R3, RZ, P0, !PT ;  /* 0x00000003ff037210 */ /* 0x000fe200007fe4ff */
[----:B--2---:R-:W-:Y:S04]  /*05a0*/  STS [R16], R24 ;  /* 0x0000001810007388 */ /* 0x004fe80000000800 */
[----:B---3--:R-:W-:Y:S01]  /*05b0*/  STS [R6], R23 ;  /* 0x0000001706007388 */ /* 0x008fe20000000800 */
[----:B------:R-:W-:Y:S06]  /*05c0*/  BAR.SYNC.DEFER_BLOCKING 0x0 ;  /* 0x0000000000007b1d */ /* 0x000fec0000010000 */
[----:B------:R-:W-:Y:S04]  /*05d0*/  LDS R29, [R7] ;  /* 0x00000000071d7984 */ /* 0x000fe80000000800 */
[----:B------:R-:W0:Y:S04]  /*05e0*/  LDS.128 R12, [R17] ;  /* 0x00000000110c7984 */ /* 0x000e280000000c00 */
[----:B------:R-:W1:Y:S04]  /*05f0*/  LDS R28, [R7+0x40] ;  /* 0x00004000071c7984 */ /* 0x000e680000000800 */
[----:B------:R-:W2:Y:S04]  /*0600*/  LDS R25, [R7+0x80] ;  /* 0x0000800007197984 */ /* 0x000ea80000000800 */
[----:B------:R-:W3:Y:S04]  /*0610*/  LDS R24, [R7+0xc0] ;  /* 0x0000c00007187984 */ /* 0x000ee80000000800 */
[----:B------:R-:W-:Y:S04]  /*0620*/  LDS R23, [R7+0x100] ;  /* 0x0001000007177984 */ /* 0x000fe80000000800 */
[----:B------:R-:W-:Y:S04]  /*0630*/  LDS R22, [R7+0x140] ;  /* 0x0001400007167984 */ /* 0x000fe80000000800 */
[----:B------:R-:W-:Y:S04]  /*0640*/  LDS R26, [R7+0x1c0] ;  /* 0x0001c000071a7984 */ /* 0x000fe80000000800 */
[----:B------:R-:W-:Y:S01]  /*0650*/  LDS R27, [R7+0x200] ;  /* 0x00020000071b7984 */ /* 0x000fe20000000800 */
[----:B0-----:R-:W-:-:S03]  /*0660*/  FFMA R29, R12, R29, R11 ;  /* 0x0000001d0c1d7223 */ /* 0x001fc6000000000b */
[----:B------:R-:W0:Y:S01]  /*0670*/  LDS.128 R8, [R17+0x10] ;  /* 0x0000100011087984 */ /* 0x000e220000000c00 */
[----:B-1----:R-:W-:-:S04]  /*0680*/  FFMA R28, R28, R13, R29 ;  /* 0x0000000d1c1c7223 */ /* 0x002fc8000000001d */
[----:B--2---:R-:W-:Y:S02]  /*0690*/  FFMA R13, R25, R14, R28 ;  /* 0x0000000e190d7223 */ /* 0x004fe4000000001c */
[----:B------:R-:W1:Y:S02]  /*06a0*/  LDS R25, [R7+0x180] ;  /* 0x0001800007197984 */ /* 0x000e640000000800 */
[----:B---3--:R-:W-:Y:S02]  /*06b0*/  FFMA R13, R24, R15, R13 ;  /* 0x0000000f180d7223 */ /* 0x008fe4000000000d */
[----:B------:R-:W-:Y:S02]  /*06c0*/  LDS R24, [R7+0x240] ;  /* 0x0002400007187984 */ /* 0x000fe40000000800 */
[----:B0-----:R-:W-:Y:S02]  /*06d0*/  FFMA R23, R8, R23, R13 ;  /* 0x0000001708177223 */ /* 0x001fe4000000000d */
[----:B------:R-:W0:Y:S02]  /*06e0*/  LDS.128 R12, [R17+0x20] ;  /* 0x00002000110c7984 */ /* 0x000e240000000c00 */
[----:B------:R-:W-:-:S02]  /*06f0*/  FFMA R22, R22, R9, R23 ;  /* 0x0000000916167223 */ /* 0x000fc40000000017 */
[----:B------:R-:W2:Y:S02]  /*0700*/  LDS R23, [R7+0x280] ;  /* 0x0002800007177984 */ /* 0x000ea40000000800 */
[----:B-1----:R-:W-:Y:S02]  /*0710*/  FFMA R25, R25, R10, R22 ;  /* 0x0000000a19197223 */ /* 0x002fe40000000016 */
[----:B------:R-:W1:Y:S02]  /*0720*/  LDS R22, [R7+0x2c0] ;  /* 0x0002c00007167984 */ /* 0x000e640000000800 */
[----:B------:R-:W-:Y:S02]  /*0730*/  FFMA R11, R26, R11, R25 ;  /* 0x0000000b1a0b7223 */ /* 0x000fe40000000019 */
[----:B------:R-:W-:Y:S02]  /*0740*/  LDS R25, [R7+0x300] ;  /* 0x0003000007197984 */ /* 0x000fe40000000800 */
[----:B0-----:R-:W-:-:S02]  /*0750*/  FFMA R27, R12, R27, R11 ;  /* 0x0000001b0c1b7223 */ /* 0x001fc4000000000b */
[----:B------:R-:W0:Y:S02]  /*0760*/  LDS.128 R8, [R17+0x30] ;  /* 0x0000300011087984 */ /* 0x000e240000000c00 */
[----:B------:R-:W-:Y:S02]  /*0770*/  FFMA R24, R24, R13, R27 ;  /* 0x0000000d18187223 */ /* 0x000fe4000000001b */
[----:B------:R-:W3:Y:S04]  /*0780*/  LDS R27, [R7+0x340] ;  /* 0x00034000071b7984 */ /* 0x000ee80000000800 */
[----:B------:R-:W4:Y:S04]  /*0790*/  LDS R13, [R7+0x380] ;  /* 0x00038000070d7984 */ /* 0x000f280000000800 */
[----:B------:R-:W5:Y:S01]  /*07a0*/  LDS R12, [R7+0x3c0] ;  /* 0x0003c000070c7984 */ /* 0x000f620000000800 */
[----:B--2---:R-:W-:-:S04]  /*07b0*/  FFMA R23, R23, R14, R24 ;  /* 0x0000000e17177223 */ /* 0x004fc80000000018 */
[----:B-1----:R-:W-:-:S04]  /*07c0*/  FFMA R15, R22, R15, R23 ;  /* 0x0000000f160f7223 */ /* 0x002fc80000000017 */
[----:B0-----:R-:W-:-:S04]  /*07d0*/  FFMA R8, R8, R25, R15 ;  /* 0x0000001908087223 */ /* 0x001fc8000000000f */
[----:B---3--:R-:W-:-:S04]  /*07e0*/  FFMA R8, R27, R9, R8 ;  /* 0x000000091b087223 */ /* 0x008fc80000000008 */
[----:B----4-:R-:W-:-:S04]  /*07f0*/  FFMA R13, R13, R10, R8 ;  /* 0x0000000a0d0d7223 */ /* 0x010fc80000000008 */
[----:B-----5:R-:W-:Y:S01]  /*0800*/  FFMA R23, R12, R11, R13 ;  /* 0x0000000b0c177223 */ /* 0x020fe2000000000d */
[----:B------:R-:W-:Y:S06]  /*0810*/  BAR.SYNC.DEFER_BLOCKING 0x0 ;  /* 0x0000000000007b1d */ /* 0x000fec0000010000 */
[----:B------:R-:W-:Y:S05]  /*0820*/  BRA.U UP0, `(.L_x_0) ;  /* 0xfffffff900747547 */ /* 0x000fea000b83ffff */
[----:B------:R-:W0:Y:S01]  /*0830*/  LDC.64 R2, c[0x0][0x390] ;  /* 0x0000e400ff027b82 */ /* 0x000e220000000a00 */
[----:B------:R-:W-:-:S05]  /*0840*/  IADD3 R19, PT, PT, R19, R18, RZ ;  /* 0x0000001213137210 */ /* 0x000fca0007ffe0ff */
[----:B0-----:R-:W-:-:S05]  /*0850*/  IMAD.WIDE R2, R19, 0x4, R2 ;  /* 0x0000000413027825 */ /* 0x001fca00078e0202 */
[----:B------:R-:W-:Y:S01]  /*0860*/  STG.E desc[UR8][R2.64], R23 ;  /* 0x0000001702007986 */ /* 0x000fe2000c101908 */
[----:B------:R-:W-:Y:S05]  /*0870*/  EXIT ;  /* 0x000000000000794d */ /* 0x000fea0003800000 */
.L_x_1:
[----:B------:R-:W-:-:S00]  /*0880*/  BRA `(.L_x_1) ;  /* 0xfffffffc00fc7947 */ /* 0x000fc0000383ffff */
[----:B------:R-:W-:-:S00]  /*0890*/  NOP ;  /* 0x0000000000007918 */ /* 0x000fc00000000000 */
        /* <DEDUP_REMOVED lines=14> */
.L_x_2:


//--------------------- .nv.shared._Z8mm_tiledPKfS0_Pf --------------------------
	.section	.nv.shared._Z8mm_tiledPKfS0_Pf,"aw",@nobits
	.sectionflags	@""
	.align	4
.nv.shared._Z8mm_tiledPKfS0_Pf:
	.zero		3072


//--------------------- .nv.shared.reserved.0     --------------------------
	.section	.nv.shared.reserved.0,"aw",@nobits
	.weak		__nv_reservedSMEM_offset_0_alias
	.size		__nv_reservedSMEM_offset_0_alias, 0, 64
	.other		__nv_reservedSMEM_offset_0_alias,@"STO_CUDA_RESERVED_SHARED STV_DEFAULT"
__nv_reservedSMEM_offset_0_alias:
	.zero		0
	.zero		64


//--------------------- .nv.constant0._Z8mm_tiledPKfS0_Pf --------------------------
	.section	.nv.constant0._Z8mm_tiledPKfS0_Pf,"a",@progbits
	.sectionflags	@""
	.align	4
.nv.constant0._Z8mm_tiledPKfS0_Pf:
	.zero		920


//--------------------- SYMBOLS --------------------------

	.type		.nv.reservedSmem.offset0,@object
	.size		.nv.reservedSmem.offset0,0x4
	.type		.nv.reservedSmem.cap,@object
	.size		.nv.reservedSmem.cap,0x4
